//
// Generated by NVIDIA NVVM Compiler
//
// Compiler Build ID: CL-36424714
// Cuda compilation tools, release 13.0, V13.0.88
// Based on NVVM 20.0.0
//

.version 9.0
.target sm_100
.address_size 64

	// .globl	downsample_sino
.extern .shared .align 16 .b8 downsampled_vals[];

.visible .entry downsample_sino(
	.param .u64 .ptr .align 1 downsample_sino_param_0,
	.param .u32 downsample_sino_param_1,
	.param .u32 downsample_sino_param_2,
	.param .u32 downsample_sino_param_3,
	.param .u64 .ptr .align 1 downsample_sino_param_4
)
{
	.reg .pred 	%p<3>;
	.reg .b32 	%r<25>;
	.reg .b32 	%f<15>;
	.reg .b64 	%rd<9>;

	ld.param.u64 	%rd1, [downsample_sino_param_0];
	ld.param.u32 	%r9, [downsample_sino_param_1];
	ld.param.u32 	%r10, [downsample_sino_param_2];
	ld.param.u32 	%r11, [downsample_sino_param_3];
	ld.param.u64 	%rd2, [downsample_sino_param_4];
	mov.u32 	%r12, %ntid.x;
	mov.u32 	%r13, %ctaid.x;
	mov.u32 	%r1, %tid.x;
	mad.lo.s32 	%r2, %r12, %r13, %r1;
	mov.u32 	%r14, %ntid.y;
	mov.u32 	%r15, %ctaid.y;
	mov.u32 	%r3, %tid.y;
	mad.lo.s32 	%r4, %r14, %r15, %r3;
	mad.lo.s32 	%r5, %r10, %r4, %r2;
	mov.b32 	%r16, 1;
	shl.b32 	%r6, %r16, %r11;
	cvt.rm.f32.u32 	%f1, %r10;
	mul.lo.s32 	%r17, %r10, %r9;
	setp.ge.u32 	%p1, %r5, %r17;
	@%p1 bra 	$L__BB0_3;
	cvt.rm.f32.u32 	%f2, %r6;
	cvta.to.global.u64 	%rd3, %rd1;
	cvt.rm.f32.u32 	%f3, %r2;
	div.rn.f32 	%f4, %f3, %f2;
	cvt.rmi.u32.f32 	%r18, %f4;
	div.rn.f32 	%f5, %f1, %f2;
	cvt.rmi.u32.f32 	%r19, %f5;
	mad.lo.s32 	%r7, %r19, %r4, %r18;
	mul.wide.u32 	%rd4, %r5, 4;
	add.s64 	%rd5, %rd3, %rd4;
	ld.global.f32 	%f6, [%rd5];
	div.rn.f32 	%f7, %f6, %f2;
	shl.b32 	%r20, %r3, 3;
	add.s32 	%r21, %r20, %r1;
	shl.b32 	%r22, %r21, 2;
	mov.u32 	%r23, downsampled_vals;
	add.s32 	%r8, %r23, %r22;
	st.shared.f32 	[%r8], %f7;
	bar.sync 	0;
	and.b32  	%r24, %r2, 3;
	setp.ne.s32 	%p2, %r24, 0;
	@%p2 bra 	$L__BB0_3;
	ld.shared.f32 	%f8, [%r8];
	ld.shared.f32 	%f9, [%r8+4];
	add.f32 	%f10, %f8, %f9;
	ld.shared.f32 	%f11, [%r8+8];
	add.f32 	%f12, %f10, %f11;
	ld.shared.f32 	%f13, [%r8+12];
	add.f32 	%f14, %f12, %f13;
	cvta.to.global.u64 	%rd6, %rd2;
	mul.wide.u32 	%rd7, %r7, 4;
	add.s64 	%rd8, %rd6, %rd7;
	st.global.f32 	[%rd8], %f14;
$L__BB0_3:
	ret;

}


// ===== COMPILED SASS (sm_100) =====

	.target	sm_100

	.elftype	@"ET_EXEC"


//--------------------- .note.nv.tkinfo           --------------------------
	.section	.note.nv.tkinfo,"",@"SHT_NOTE"
	.sectionflags	@"SHF_NOTE_NV_TKINFO"
	.tkinfo
        /*0018*/ 	.word	0x00000002
        /*0030*/ 	.string	""
        /*0030*/ 	.string	"ptxas"
        /*0030*/ 	.string	"Cuda compilation tools, release 13.0, V13.0.88"
        /*0030*/ 	.string	"Build cuda_13.0.r13.0/compiler.36424714_0"
        /*0030*/ 	.string	"-arch sm_100 -m 64 "



//--------------------- .note.nv.cuinfo           --------------------------
	.section	.note.nv.cuinfo,"",@"SHT_NOTE"
	.sectionflags	@"SHF_NOTE_NV_CUINFO"
        /*0018*/ 	.short	0x0002
        /*001a*/ 	.short	0x0064
        /*001c*/ 	.short	0x0082
	.zero		2


//--------------------- .nv.info                  --------------------------
	.section	.nv.info,"",@"SHT_CUDA_INFO"
	.align	4


	//----- nvinfo : EIATTR_REGCOUNT
	.align		4
        /*0000*/ 	.byte	0x04, 0x2f
        /*0002*/ 	.short	(.L_1 - .L_0)
	.align		4
.L_0:
        /*0004*/ 	.word	index@(downsample_sino)
        /*0008*/ 	.word	0x00000015


	//----- nvinfo : EIATTR_FRAME_SIZE
	.align		4
.L_1:
        /*000c*/ 	.byte	0x04, 0x11
        /*000e*/ 	.short	(.L_3 - .L_2)
	.align		4
.L_2:
        /*0010*/ 	.word	index@($__internal_0_$__cuda_sm3x_div_rn_noftz_f32_slowpath)
        /*0014*/ 	.word	0x00000000


	//----- nvinfo : EIATTR_FRAME_SIZE
	.align		4
.L_3:
        /*0018*/ 	.byte	0x04, 0x11
        /*001a*/ 	.short	(.L_5 - .L_4)
	.align		4
.L_4:
        /*001c*/ 	.word	index@(downsample_sino)
        /*0020*/ 	.word	0x00000000


	//----- nvinfo : EIATTR_MIN_STACK_SIZE
	.align		4
.L_5:
        /*0024*/ 	.byte	0x04, 0x12
        /*0026*/ 	.short	(.L_7 - .L_6)
	.align		4
.L_6:
        /*0028*/ 	.word	index@(downsample_sino)
        /*002c*/ 	.word	0x00000000
.L_7:


//--------------------- .nv.compat                --------------------------
	.section	.nv.compat,"",@"SHT_CUDA_COMPAT_INFO"
	.align	4
        /*0000*/ 	.byte	0x02, 0x09, 0x00, 0x00, 0x02, 0x02, 0x01, 0x00, 0x02, 0x05, 0x05, 0x00, 0x03, 0x07, 0x01, 0x01
        /*0010*/ 	.byte	0x02, 0x03, 0x00, 0x00, 0x02, 0x06, 0x01, 0x00, 0x04, 0x0b, 0x08, 0x00, 0x01, 0x00, 0x00, 0x00
        /*0020*/ 	.byte	0x00, 0x00, 0x00, 0x00


//--------------------- .nv.info.downsample_sino  --------------------------
	.section	.nv.info.downsample_sino,"",@"SHT_CUDA_INFO"
	.sectionflags	@""
	.align	4


	//----- nvinfo : EIATTR_CUDA_API_VERSION
	.align		4
        /*0000*/ 	.byte	0x04, 0x37
        /*0002*/ 	.short	(.L_9 - .L_8)
.L_8:
        /*0004*/ 	.word	0x00000082


	//----- nvinfo : EIATTR_KPARAM_INFO
	.align		4
.L_9:
        /*0008*/ 	.byte	0x04, 0x17
        /*000a*/ 	.short	(.L_11 - .L_10)
.L_10:
        /*000c*/ 	.word	0x00000000
        /*0010*/ 	.short	0x0004
        /*0012*/ 	.short	0x0018
        /*0014*/ 	.byte	0x00, 0xf5, 0x21, 0x00


	//----- nvinfo : EIATTR_KPARAM_INFO
	.align		4
.L_11:
        /*0018*/ 	.byte	0x04, 0x17
        /*001a*/ 	.short	(.L_13 - .L_12)
.L_12:
        /*001c*/ 	.word	0x00000000
        /*0020*/ 	.short	0x0003
        /*0022*/ 	.short	0x0010
        /*0024*/ 	.byte	0x00, 0xf0, 0x11, 0x00


	//----- nvinfo : EIATTR_KPARAM_INFO
	.align		4
.L_13:
        /*0028*/ 	.byte	0x04, 0x17
        /*002a*/ 	.short	(.L_15 - .L_14)
.L_14:
        /*002c*/ 	.word	0x00000000
        /*0030*/ 	.short	0x0002
        /*0032*/ 	.short	0x000c
        /*0034*/ 	.byte	0x00, 0xf0, 0x11, 0x00


	//----- nvinfo : EIATTR_KPARAM_INFO
	.align		4
.L_15:
        /*0038*/ 	.byte	0x04, 0x17
        /*003a*/ 	.short	(.L_17 - .L_16)
.L_16:
        /*003c*/ 	.word	0x00000000
        /*0040*/ 	.short	0x0001
        /*0042*/ 	.short	0x0008
        /*0044*/ 	.byte	0x00, 0xf0, 0x11, 0x00


	//----- nvinfo : EIATTR_KPARAM_INFO
	.align		4
.L_17:
        /*0048*/ 	.byte	0x04, 0x17
        /*004a*/ 	.short	(.L_19 - .L_18)
.L_18:
        /*004c*/ 	.word	0x00000000
        /*0050*/ 	.short	0x0000
        /*0052*/ 	.short	0x0000
        /*0054*/ 	.byte	0x00, 0xf5, 0x21, 0x00


	//----- nvinfo : EIATTR_SPARSE_MMA_MASK
	.align		4
.L_19:
        /*0058*/ 	.byte	0x03, 0x50
        /*005a*/ 	.short	0x0000


	//----- nvinfo : EIATTR_MAXREG_COUNT
	.align		4
        /*005c*/ 	.byte	0x03, 0x1b
        /*005e*/ 	.short	0x00ff


	//----- nvinfo : EIATTR_NUM_BARRIERS
	.align		4
        /*0060*/ 	.byte	0x02, 0x4c
        /*0062*/ 	.byte	0x01
	.zero		1


	//----- nvinfo : EIATTR_MERCURY_ISA_VERSION
	.align		4
        /*0064*/ 	.byte	0x03, 0x5f
        /*0066*/ 	.short	0x0101


	//----- nvinfo : EIATTR_VRC_CTA_INIT_COUNT
	.align		4
        /*0068*/ 	.byte	0x02, 0x4a
	.zero		1
	.zero		1


	//----- nvinfo : EIATTR_EXIT_INSTR_OFFSETS
	.align		4
        /*006c*/ 	.byte	0x04, 0x1c
        /*006e*/ 	.short	(.L_21 - .L_20)


	//   ....[0]....
.L_20:
        /*0070*/ 	.word	0x00000100


	//   ....[1]....
        /*0074*/ 	.word	0x00000490


	//   ....[2]....
        /*0078*/ 	.word	0x00000540


	//----- nvinfo : EIATTR_CRS_STACK_SIZE
	.align		4
.L_21:
        /*007c*/ 	.byte	0x04, 0x1e
        /*007e*/ 	.short	(.L_23 - .L_22)
.L_22:
        /*0080*/ 	.word	0x00000000


	//----- nvinfo : EIATTR_CBANK_PARAM_SIZE
	.align		4
.L_23:
        /*0084*/ 	.byte	0x03, 0x19
        /*0086*/ 	.short	0x0020


	//----- nvinfo : EIATTR_PARAM_CBANK
	.align		4
        /*0088*/ 	.byte	0x04, 0x0a
        /*008a*/ 	.short	(.L_25 - .L_24)
	.align		4
.L_24:
        /*008c*/ 	.word	index@(.nv.constant0.downsample_sino)
        /*0090*/ 	.short	0x0380
        /*0092*/ 	.short	0x0020


	//----- nvinfo : EIATTR_SW_WAR
	.align		4
.L_25:
        /*0094*/ 	.byte	0x04, 0x36
        /*0096*/ 	.short	(.L_27 - .L_26)
.L_26:
        /*0098*/ 	.word	0x00000008
.L_27:


//--------------------- .nv.callgraph             --------------------------
	.section	.nv.callgraph,"",@"SHT_CUDA_CALLGRAPH"
	.align	4
	.sectionentsize	8
	.align		4
        /*0000*/ 	.word	0x00000000
	.align		4
        /*0004*/ 	.word	0xffffffff
	.align		4
        /*0008*/ 	.word	0x00000000
	.align		4
        /*000c*/ 	.word	0xfffffffe
	.align		4
        /*0010*/ 	.word	0x00000000
	.align		4
        /*0014*/ 	.word	0xfffffffd
	.align		4
        /*0018*/ 	.word	0x00000000
	.align		4
        /*001c*/ 	.word	0xfffffffc


//--------------------- .text.downsample_sino     --------------------------
	.section	.text.downsample_sino,"ax",@progbits
	.align	128
        .global         downsample_sino
        .type           downsample_sino,@function
        .size           downsample_sino,(.L_x_17 - downsample_sino)
        .other          downsample_sino,@"STO_CUDA_ENTRY STV_DEFAULT"
downsample_sino:
.text.downsample_sino:
[----:B------:R-:W-:Y:S01]  /*0000*/  LDC R1, c[0x0][0x37c] ;  /* 0x0000df00ff017b82 */ /* 0x000fe20000000800 */
[----:B------:R-:W0:Y:S01]  /*0010*/  S2R R3, SR_CTAID.X ;  /* 0x0000000000037919 */ /* 0x000e220000002500 */
[----:B------:R-:W0:Y:S01]  /*0020*/  LDCU UR4, c[0x0][0x360] ;  /* 0x00006c00ff0477ac */ /* 0x000e220008000800 */
[----:B------:R-:W0:Y:S01]  /*0030*/  S2R R2, SR_TID.X ;  /* 0x0000000000027919 */ /* 0x000e220000002100 */
[----:B------:R-:W1:Y:S01]  /*0040*/  LDCU UR8, c[0x0][0x364] ;  /* 0x00006c80ff0877ac */ /* 0x000e620008000800 */
[----:B------:R-:W1:Y:S01]  /*0050*/  S2R R0, SR_CTAID.Y ;  /* 0x0000000000007919 */ /* 0x000e620000002600 */
[----:B------:R-:W2:Y:S01]  /*0060*/  LDCU.64 UR6, c[0x0][0x388] ;  /* 0x00007100ff0677ac */ /* 0x000ea20008000a00 */
[----:B------:R-:W1:Y:S01]  /*0070*/  S2R R5, SR_TID.Y ;  /* 0x0000000000057919 */ /* 0x000e620000002200 */
[----:B------:R-:W3:Y:S01]  /*0080*/  LDCU UR5, c[0x0][0x390] ;  /* 0x00007200ff0577ac */ /* 0x000ee20008000800 */
[----:B0-----:R-:W-:Y:S01]  /*0090*/  IMAD R4, R3, UR4, R2 ;  /* 0x0000000403047c24 */ /* 0x001fe2000f8e0202 */
[----:B--2---:R-:W-:Y:S01]  /*00a0*/  UIMAD UR4, UR7, UR6, URZ ;  /* 0x00000006070472a4 */ /* 0x004fe2000f8e02ff */
[----:B-1----:R-:W-:-:S04]  /*00b0*/  IMAD R7, R0, UR8, R5 ;  /* 0x0000000800077c24 */ /* 0x002fc8000f8e0205 */
[----:B------:R-:W-:-:S05]  /*00c0*/  IMAD R6, R7, UR7, R4 ;  /* 0x0000000707067c24 */ /* 0x000fca000f8e0204 */
[----:B------:R-:W-:Y:S01]  /*00d0*/  ISETP.GE.U32.AND P0, PT, R6, UR4, PT ;  /* 0x0000000406007c0c */ /* 0x000fe2000bf06070 */
[----:B------:R-:W-:Y:S02]  /*00e0*/  UMOV UR4, 0x1 ;  /* 0x0000000100047882 */ /* 0x000fe40000000000 */
[----:B---3--:R-:W-:-:S10]  /*00f0*/  USHF.L.U32 UR4, UR4, UR5, URZ ;  /* 0x0000000504047299 */ /* 0x008fd400080006ff */
[----:B------:R-:W-:Y:S05]  /*0100*/  @P0 EXIT ;  /* 0x000000000000094d */ /* 0x000fea0003800000 */
[----:B------:R-:W0:Y:S01]  /*0110*/  I2F.U32.RM R3, UR4 ;  /* 0x0000000400037d06 */ /* 0x000e220008205000 */
[----:B------:R-:W-:Y:S07]  /*0120*/  BSSY.RECONVERGENT B0, `(.L_x_0) ;  /* 0x000000e000007945 */ /* 0x000fee0003800200 */
[----:B------:R-:W1:Y:S08]  /*0130*/  I2F.U32.RM R0, R4 ;  /* 0x0000000400007306 */ /* 0x000e700000205000 */
[----:B0-----:R-:W0:Y:S08]  /*0140*/  MUFU.RCP R8, R3 ;  /* 0x0000000300087308 */ /* 0x001e300000001000 */
[----:B-1----:R-:W1:Y:S08]  /*0150*/  FCHK P0, R0, R3 ;  /* 0x0000000300007302 */ /* 0x002e700000000000 */
[----:B------:R-:W2:Y:S01]  /*0160*/  I2F.U32.RM R10, UR7 ;  /* 0x00000007000a7d06 */ /* 0x000ea20008205000 */
[----:B0-----:R-:W-:-:S04]  /*0170*/  FFMA R9, -R3, R8, 1 ;  /* 0x3f80000003097423 */ /* 0x001fc80000000108 */
[----:B------:R-:W-:-:S04]  /*0180*/  FFMA R9, R8, R9, R8 ;  /* 0x0000000908097223 */ /* 0x000fc80000000008 */
[----:B------:R-:W-:-:S04]  /*0190*/  FFMA R8, R0, R9, RZ ;  /* 0x0000000900087223 */ /* 0x000fc800000000ff */
[----:B------:R-:W-:-:S04]  /*01a0*/  FFMA R11, -R3, R8, R0 ;  /* 0x00000008030b7223 */ /* 0x000fc80000000100 */
[----:B------:R-:W-:Y:S01]  /*01b0*/  FFMA R8, R9, R11, R8 ;  /* 0x0000000b09087223 */ /* 0x000fe20000000008 */
[----:B-12---:R-:W-:Y:S06]  /*01c0*/  @!P0 BRA `(.L_x_1) ;  /* 0x00000000000c8947 */ /* 0x006fec0003800000 */
[----:B------:R-:W-:-:S07]  /*01d0*/  MOV R12, 0x1f0 ;  /* 0x000001f0000c7802 */ /* 0x000fce0000000f00 */
[----:B------:R-:W-:Y:S05]  /*01e0*/  CALL.REL.NOINC `($__internal_0_$__cuda_sm3x_div_rn_noftz_f32_slowpath) ;  /* 0x0000000000d87944 */ /* 0x000fea0003c00000 */
[----:B------:R-:W-:-:S07]  /*01f0*/  IMAD.MOV.U32 R8, RZ, RZ, R0 ;  /* 0x000000ffff087224 */ /* 0x000fce00078e0000 */
.L_x_1:
[----:B------:R-:W-:Y:S05]  /*0200*/  BSYNC.RECONVERGENT B0 ;  /* 0x0000000000007941 */ /* 0x000fea0003800200 */
.L_x_0:
[----:B------:R-:W0:Y:S01]  /*0210*/  MUFU.RCP R0, R3 ;  /* 0x0000000300007308 */ /* 0x000e220000001000 */
[----:B------:R-:W1:Y:S07]  /*0220*/  LDCU.64 UR6, c[0x0][0x358] ;  /* 0x00006b00ff0677ac */ /* 0x000e6e0008000a00 */
[----:B------:R-:W2:Y:S08]  /*0230*/  FCHK P0, R10, R3 ;  /* 0x000000030a007302 */ /* 0x000eb00000000000 */
[----:B------:R-:W3:Y:S01]  /*0240*/  F2I.U32.FLOOR.NTZ R8, R8 ;  /* 0x0000000800087305 */ /* 0x000ee20000207000 */
[----:B0-----:R-:W-:-:S04]  /*0250*/  FFMA R9, -R3, R0, 1 ;  /* 0x3f80000003097423 */ /* 0x001fc80000000100 */
[----:B------:R-:W-:-:S04]  /*0260*/  FFMA R0, R0, R9, R0 ;  /* 0x0000000900007223 */ /* 0x000fc80000000000 */
[----:B------:R-:W-:-:S04]  /*0270*/  FFMA R9, R0, R10, RZ ;  /* 0x0000000a00097223 */ /* 0x000fc800000000ff */
[----:B------:R-:W-:-:S04]  /*0280*/  FFMA R12, -R3, R9, R10 ;  /* 0x00000009030c7223 */ /* 0x000fc8000000010a */
[----:B------:R-:W-:Y:S01]  /*0290*/  FFMA R9, R0, R12, R9 ;  /* 0x0000000c00097223 */ /* 0x000fe20000000009 */
[----:B-123--:R-:W-:Y:S06]  /*02a0*/  @!P0 BRA `(.L_x_2) ;  /* 0x0000000000108947 */ /* 0x00efec0003800000 */
[----:B------:R-:W-:Y:S01]  /*02b0*/  IMAD.MOV.U32 R0, RZ, RZ, R10 ;  /* 0x000000ffff007224 */ /* 0x000fe200078e000a */
[----:B------:R-:W-:-:S07]  /*02c0*/  MOV R12, 0x2e0 ;  /* 0x000002e0000c7802 */ /* 0x000fce0000000f00 */
[----:B------:R-:W-:Y:S05]  /*02d0*/  CALL.REL.NOINC `($__internal_0_$__cuda_sm3x_div_rn_noftz_f32_slowpath) ;  /* 0x00000000009c7944 */ /* 0x000fea0003c00000 */
[----:B------:R-:W-:-:S07]  /*02e0*/  IMAD.MOV.U32 R9, RZ, RZ, R0 ;  /* 0x000000ffff097224 */ /* 0x000fce00078e0000 */
.L_x_2:
[----:B------:R-:W0:Y:S02]  /*02f0*/  LDC.64 R10, c[0x0][0x380] ;  /* 0x0000e000ff0a7b82 */ /* 0x000e240000000a00 */
[----:B0-----:R-:W-:-:S06]  /*0300*/  IMAD.WIDE.U32 R10, R6, 0x4, R10 ;  /* 0x00000004060a7825 */ /* 0x001fcc00078e000a */
[----:B------:R-:W2:Y:S01]  /*0310*/  LDG.E R10, desc[UR6][R10.64] ;  /* 0x000000060a0a7981 */ /* 0x000ea2000c1e1900 */
[----:B------:R-:W0:Y:S01]  /*0320*/  MUFU.RCP R0, R3 ;  /* 0x0000000300007308 */ /* 0x000e220000001000 */
[----:B------:R-:W-:Y:S07]  /*0330*/  BSSY.RECONVERGENT B0, `(.L_x_3) ;  /* 0x000000d000007945 */ /* 0x000fee0003800200 */
[----:B------:R-:W1:Y:S01]  /*0340*/  F2I.U32.FLOOR.NTZ R9, R9 ;  /* 0x0000000900097305 */ /* 0x000e620000207000 */
[----:B0-----:R-:W-:-:S04]  /*0350*/  FFMA R13, -R3, R0, 1 ;  /* 0x3f800000030d7423 */ /* 0x001fc80000000100 */
[----:B------:R-:W-:Y:S01]  /*0360*/  FFMA R0, R0, R13, R0 ;  /* 0x0000000d00007223 */ /* 0x000fe20000000000 */
[----:B-1----:R-:W-:Y:S02]  /*0370*/  IMAD R8, R7, R9, R8 ;  /* 0x0000000907087224 */ /* 0x002fe400078e0208 */
[----:B--2---:R-:W0:Y:S01]  /*0380*/  FCHK P0, R10, R3 ;  /* 0x000000030a007302 */ /* 0x004e220000000000 */
[----:B------:R-:W-:-:S04]  /*0390*/  FFMA R13, R0, R10, RZ ;  /* 0x0000000a000d7223 */ /* 0x000fc800000000ff */
[----:B------:R-:W-:-:S04]  /*03a0*/  FFMA R6, -R3, R13, R10 ;  /* 0x0000000d03067223 */ /* 0x000fc8000000010a */
[----:B------:R-:W-:Y:S01]  /*03b0*/  FFMA R0, R0, R6, R13 ;  /* 0x0000000600007223 */ /* 0x000fe2000000000d */
[----:B0-----:R-:W-:Y:S06]  /*03c0*/  @!P0 BRA `(.L_x_4) ;  /* 0x00000000000c8947 */ /* 0x001fec0003800000 */
[----:B------:R-:W-:Y:S01]  /*03d0*/  IMAD.MOV.U32 R0, RZ, RZ, R10 ;  /* 0x000000ffff007224 */ /* 0x000fe200078e000a */
[----:B------:R-:W-:-:S07]  /*03e0*/  MOV R12, 0x400 ;  /* 0x00000400000c7802 */ /* 0x000fce0000000f00 */
[----:B------:R-:W-:Y:S05]  /*03f0*/  CALL.REL.NOINC `($__internal_0_$__cuda_sm3x_div_rn_noftz_f32_slowpath) ;  /* 0x0000000000547944 */ /* 0x000fea0003c00000 */
.L_x_4:
[----:B------:R-:W-:Y:S05]  /*0400*/  BSYNC.RECONVERGENT B0 ;  /* 0x0000000000007941 */ /* 0x000fea0003800200 */
.L_x_3:
[----:B------:R-:W0:Y:S01]  /*0410*/  S2UR UR5, SR_CgaCtaId ;  /* 0x00000000000579c3 */ /* 0x000e220000008800 */
[----:B------:R-:W-:Y:S01]  /*0420*/  UMOV UR4, 0x400 ;  /* 0x0000040000047882 */ /* 0x000fe20000000000 */
[----:B------:R-:W-:Y:S02]  /*0430*/  LEA R2, R5, R2, 0x3 ;  /* 0x0000000205027211 */ /* 0x000fe400078e18ff */
[----:B------:R-:W-:Y:S01]  /*0440*/  LOP3.LUT P0, RZ, R4, 0x3, RZ, 0xc0, !PT ;  /* 0x0000000304ff7812 */ /* 0x000fe2000780c0ff */
[----:B0-----:R-:W-:-:S06]  /*0450*/  ULEA UR4, UR5, UR4, 0x18 ;  /* 0x0000000405047291 */ /* 0x001fcc000f8ec0ff */
[----:B------:R-:W-:-:S05]  /*0460*/  LEA R5, R2, UR4, 0x2 ;  /* 0x0000000402057c11 */ /* 0x000fca000f8e10ff */
[----:B------:R0:W-:Y:S01]  /*0470*/  STS [R5], R0 ;  /* 0x0000000005007388 */ /* 0x0001e20000000800 */
[----:B------:R-:W-:Y:S06]  /*0480*/  BAR.SYNC.DEFER_BLOCKING 0x0 ;  /* 0x0000000000007b1d */ /* 0x000fec0000010000 */
[----:B------:R-:W-:Y:S05]  /*0490*/  @P0 EXIT ;  /* 0x000000000000094d */ /* 0x000fea0003800000 */
[----:B0-----:R-:W-:Y:S01]  /*04a0*/  LDS R0, [R5] ;  /* 0x0000000005007984 */ /* 0x001fe20000000800 */
[----:B------:R-:W0:Y:S03]  /*04b0*/  LDC.64 R2, c[0x0][0x398] ;  /* 0x0000e600ff027b82 */ /* 0x000e260000000a00 */
[----:B------:R-:W1:Y:S04]  /*04c0*/  LDS R7, [R5+0x4] ;  /* 0x0000040005077984 */ /* 0x000e680000000800 */
[----:B------:R-:W2:Y:S04]  /*04d0*/  LDS R9, [R5+0x8] ;  /* 0x0000080005097984 */ /* 0x000ea80000000800 */
[----:B------:R-:W3:Y:S01]  /*04e0*/  LDS R11, [R5+0xc] ;  /* 0x00000c00050b7984 */ /* 0x000ee20000000800 */
[----:B-1----:R-:W-:-:S04]  /*04f0*/  FADD R0, R0, R7 ;  /* 0x0000000700007221 */ /* 0x002fc80000000000 */
[----:B--2---:R-:W-:Y:S01]  /*0500*/  FADD R0, R0, R9 ;  /* 0x0000000900007221 */ /* 0x004fe20000000000 */
[----:B0-----:R-:W-:-:S04]  /*0510*/  IMAD.WIDE.U32 R8, R8, 0x4, R2 ;  /* 0x0000000408087825 */ /* 0x001fc800078e0002 */
[----:B---3--:R-:W-:-:S05]  /*0520*/  FADD R11, R0, R11 ;  /* 0x0000000b000b7221 */ /* 0x008fca0000000000 */
[----:B------:R-:W-:Y:S01]  /*0530*/  STG.E desc[UR6][R8.64], R11 ;  /* 0x0000000b08007986 */ /* 0x000fe2000c101906 */
[----:B------:R-:W-:Y:S05]  /*0540*/  EXIT ;  /* 0x000000000000794d */ /* 0x000fea0003800000 */
        .weak           $__internal_0_$__cuda_sm3x_div_rn_noftz_f32_slowpath
        .type           $__internal_0_$__cuda_sm3x_div_rn_noftz_f32_slowpath,@function
        .size           $__internal_0_$__cuda_sm3x_div_rn_noftz_f32_slowpath,(.L_x_17 - $__internal_0_$__cuda_sm3x_div_rn_noftz_f32_slowpath)
$__internal_0_$__cuda_sm3x_div_rn_noftz_f32_slowpath:
[--C-:B------:R-:W-:Y:S01]  /*0550*/  SHF.R.U32.HI R11, RZ, 0x17, R3.reuse ;  /* 0x00000017ff0b7819 */ /* 0x100fe20000011603 */
[----:B------:R-:W-:Y:S01]  /*0560*/  BSSY.RECONVERGENT B1, `(.L_x_5) ;  /* 0x0000063000017945 */ /* 0x000fe20003800200 */
[----:B------:R-:W-:Y:S01]  /*0570*/  SHF.R.U32.HI R9, RZ, 0x17, R0 ;  /* 0x00000017ff097819 */ /* 0x000fe20000011600 */
[----:B------:R-:W-:Y:S01]  /*0580*/  IMAD.MOV.U32 R13, RZ, RZ, R3 ;  /* 0x000000ffff0d7224 */ /* 0x000fe200078e0003 */
[----:B------:R-:W-:Y:S02]  /*0590*/  LOP3.LUT R11, R11, 0xff, RZ, 0xc0, !PT ;  /* 0x000000ff0b0b7812 */ /* 0x000fe400078ec0ff */
[----:B------:R-:W-:-:S03]  /*05a0*/  LOP3.LUT R16, R9, 0xff, RZ, 0xc0, !PT ;  /* 0x000000ff09107812 */ /* 0x000fc600078ec0ff */
[----:B------:R-:W-:Y:S02]  /*05b0*/  VIADD R15, R11, 0xffffffff ;  /* 0xffffffff0b0f7836 */ /* 0x000fe40000000000 */
[----:B------:R-:W-:-:S03]  /*05c0*/  VIADD R14, R16, 0xffffffff ;  /* 0xffffffff100e7836 */ /* 0x000fc60000000000 */
[----:B------:R-:W-:-:S04]  /*05d0*/  ISETP.GT.U32.AND P0, PT, R15, 0xfd, PT ;  /* 0x000000fd0f00780c */ /* 0x000fc80003f04070 */
[----:B------:R-:W-:-:S13]  /*05e0*/  ISETP.GT.U32.OR P0, PT, R14, 0xfd, P0 ;  /* 0x000000fd0e00780c */ /* 0x000fda0000704470 */
[----:B------:R-:W-:Y:S01]  /*05f0*/  @!P0 MOV R9, RZ ;  /* 0x000000ff00098202 */ /* 0x000fe20000000f00 */
[----:B------:R-:W-:Y:S06]  /*0600*/  @!P0 BRA `(.L_x_6) ;  /* 0x00000000005c8947 */ /* 0x000fec0003800000 */
[----:B------:R-:W-:Y:S02]  /*0610*/  FSETP.GTU.FTZ.AND P0, PT, |R0|, +INF , PT ;  /* 0x7f8000000000780b */ /* 0x000fe40003f1c200 */
[----:B------:R-:W-:-:S04]  /*0620*/  FSETP.GTU.FTZ.AND P1, PT, |R3|, +INF , PT ;  /* 0x7f8000000300780b */ /* 0x000fc80003f3c200 */
[----:B------:R-:W-:-:S13]  /*0630*/  PLOP3.LUT P0, PT, P0, P1, PT, 0xf8, 0x8f ;  /* 0x00000000008f781c */ /* 0x000fda0000703f70 */
[----:B------:R-:W-:Y:S05]  /*0640*/  @P0 BRA `(.L_x_7) ;  /* 0x00000004004c0947 */ /* 0x000fea0003800000 */
[----:B------:R-:W-:-:S13]  /*0650*/  LOP3.LUT P0, RZ, R13, 0x7fffffff, R0, 0xc8, !PT ;  /* 0x7fffffff0dff7812 */ /* 0x000fda000780c800 */
[----:B------:R-:W-:Y:S05]  /*0660*/  @!P0 BRA `(.L_x_8) ;  /* 0x00000004003c8947 */ /* 0x000fea0003800000 */
[C---:B------:R-:W-:Y:S02]  /*0670*/  FSETP.NEU.FTZ.AND P2, PT, |R0|.reuse, +INF , PT ;  /* 0x7f8000000000780b */ /* 0x040fe40003f5d200 */
[----:B------:R-:W-:Y:S02]  /*0680*/  FSETP.NEU.FTZ.AND P1, PT, |R3|, +INF , PT ;  /* 0x7f8000000300780b */ /* 0x000fe40003f3d200 */
[----:B------:R-:W-:-:S11]  /*0690*/  FSETP.NEU.FTZ.AND P0, PT, |R0|, +INF , PT ;  /* 0x7f8000000000780b */ /* 0x000fd60003f1d200 */
[----:B------:R-:W-:Y:S05]  /*06a0*/  @!P1 BRA !P2, `(.L_x_8) ;  /* 0x00000004002c9947 */ /* 0x000fea0005000000 */
[----:B------:R-:W-:-:S04]  /*06b0*/  LOP3.LUT P2, RZ, R0, 0x7fffffff, RZ, 0xc0, !PT ;  /* 0x7fffffff00ff7812 */ /* 0x000fc8000784c0ff */
[----:B------:R-:W-:-:S13]  /*06c0*/  PLOP3.LUT P1, PT, P1, P2, PT, 0x2f, 0xf2 ;  /* 0x0000000000f2781c */ /* 0x000fda0000f24577 */
[----:B------:R-:W-:Y:S05]  /*06d0*/  @P1 BRA `(.L_x_9) ;  /* 0x0000000400181947 */ /* 0x000fea0003800000 */
[----:B------:R-:W-:-:S04]  /*06e0*/  LOP3.LUT P1, RZ, R13, 0x7fffffff, RZ, 0xc0, !PT ;  /* 0x7fffffff0dff7812 */ /* 0x000fc8000782c0ff */
[----:B------:R-:W-:-:S13]  /*06f0*/  PLOP3.LUT P0, PT, P0, P1, PT, 0x2f, 0xf2 ;  /* 0x0000000000f2781c */ /* 0x000fda0000702577 */
[----:B------:R-:W-:Y:S05]  /*0700*/  @P0 BRA `(.L_x_10) ;  /* 0x0000000400000947 */ /* 0x000fea0003800000 */
[----:B------:R-:W-:Y:S02]  /*0710*/  ISETP.GE.AND P0, PT, R14, RZ, PT ;  /* 0x000000ff0e00720c */ /* 0x000fe40003f06270 */
[----:B------:R-:W-:-:S11]  /*0720*/  ISETP.GE.AND P1, PT, R15, RZ, PT ;  /* 0x000000ff0f00720c */ /* 0x000fd60003f26270 */
[----:B------:R-:W-:Y:S02]  /*0730*/  @P0 IMAD.MOV.U32 R9, RZ, RZ, RZ ;  /* 0x000000ffff090224 */ /* 0x000fe400078e00ff */
[----:B------:R-:W-:Y:S01]  /*0740*/  @!P0 FFMA R0, R0, 1.84467440737095516160e+19, RZ ;  /* 0x5f80000000008823 */ /* 0x000fe200000000ff */
[----:B------:R-:W-:Y:S02]  /*0750*/  @!P0 IMAD.MOV.U32 R9, RZ, RZ, -0x40 ;  /* 0xffffffc0ff098424 */ /* 0x000fe400078e00ff */
[----:B------:R-:W-:Y:S02]  /*0760*/  @!P1 FFMA R13, R3, 1.84467440737095516160e+19, RZ ;  /* 0x5f800000030d9823 */ /* 0x000fe400000000ff */
[----:B------:R-:W-:-:S07]  /*0770*/  @!P1 VIADD R9, R9, 0x40 ;  /* 0x0000004009099836 */ /* 0x000fce0000000000 */
.L_x_6:
[----:B------:R-:W-:Y:S01]  /*0780*/  LEA R14, R11, 0xc0800000, 0x17 ;  /* 0xc08000000b0e7811 */ /* 0x000fe200078eb8ff */
[----:B------:R-:W-:Y:S03]  /*0790*/  BSSY.RECONVERGENT B2, `(.L_x_11) ;  /* 0x0000036000027945 */ /* 0x000fe60003800200 */
[----:B------:R-:W-:Y:S01]  /*07a0*/  IADD3 R15, PT, PT, -R14, R13, RZ ;  /* 0x0000000d0e0f7210 */ /* 0x000fe20007ffe1ff */
[----:B------:R-:W-:-:S03]  /*07b0*/  VIADD R14, R16, 0xffffff81 ;  /* 0xffffff81100e7836 */ /* 0x000fc60000000000 */
[----:B------:R-:W0:Y:S01]  /*07c0*/  MUFU.RCP R13, R15 ;  /* 0x0000000f000d7308 */ /* 0x000e220000001000 */
[----:B------:R-:W-:Y:S01]  /*07d0*/  FADD.FTZ R17, -R15, -RZ ;  /* 0x800000ff0f117221 */ /* 0x000fe20000010100 */
[C---:B------:R-:W-:Y:S01]  /*07e0*/  IMAD R0, R14.reuse, -0x800000, R0 ;  /* 0xff8000000e007824 */ /* 0x040fe200078e0200 */
[----:B------:R-:W-:-:S05]  /*07f0*/  IADD3 R14, PT, PT, R14, 0x7f, -R11 ;  /* 0x0000007f0e0e7810 */ /* 0x000fca0007ffe80b */
[----:B------:R-:W-:Y:S02]  /*0800*/  IMAD.IADD R14, R14, 0x1, R9 ;  /* 0x000000010e0e7824 */ /* 0x000fe400078e0209 */
[----:B0-----:R-:W-:-:S04]  /*0810*/  FFMA R16, R13, R17, 1 ;  /* 0x3f8000000d107423 */ /* 0x001fc80000000011 */
[----:B------:R-:W-:-:S04]  /*0820*/  FFMA R13, R13, R16, R13 ;  /* 0x000000100d0d7223 */ /* 0x000fc8000000000d */
[----:B------:R-:W-:-:S04]  /*0830*/  FFMA R16, R0, R13, RZ ;  /* 0x0000000d00107223 */ /* 0x000fc800000000ff */
[----:B------:R-:W-:-:S04]  /*0840*/  FFMA R18, R17, R16, R0 ;  /* 0x0000001011127223 */ /* 0x000fc80000000000 */
[----:B------:R-:W-:-:S04]  /*0850*/  FFMA R18, R13, R18, R16 ;  /* 0x000000120d127223 */ /* 0x000fc80000000010 */
[----:B------:R-:W-:-:S04]  /*0860*/  FFMA R17, R17, R18, R0 ;  /* 0x0000001211117223 */ /* 0x000fc80000000000 */
[----:B------:R-:W-:-:S05]  /*0870*/  FFMA R0, R13, R17, R18 ;  /* 0x000000110d007223 */ /* 0x000fca0000000012 */
[----:B------:R-:W-:-:S04]  /*0880*/  SHF.R.U32.HI R11, RZ, 0x17, R0 ;  /* 0x00000017ff0b7819 */ /* 0x000fc80000011600 */
[----:B------:R-:W-:-:S05]  /*0890*/  LOP3.LUT R11, R11, 0xff, RZ, 0xc0, !PT ;  /* 0x000000ff0b0b7812 */ /* 0x000fca00078ec0ff */
[----:B------:R-:W-:-:S05]  /*08a0*/  IMAD.IADD R15, R11, 0x1, R14 ;  /* 0x000000010b0f7824 */ /* 0x000fca00078e020e */
[----:B------:R-:W-:-:S04]  /*08b0*/  IADD3 R9, PT, PT, R15, -0x1, RZ ;  /* 0xffffffff0f097810 */ /* 0x000fc80007ffe0ff */
[----:B------:R-:W-:-:S13]  /*08c0*/  ISETP.GE.U32.AND P0, PT, R9, 0xfe, PT ;  /* 0x000000fe0900780c */ /* 0x000fda0003f06070 */
[----:B------:R-:W-:Y:S05]  /*08d0*/  @!P0 BRA `(.L_x_12) ;  /* 0x0000000000808947 */ /* 0x000fea0003800000 */
[----:B------:R-:W-:-:S13]  /*08e0*/  ISETP.GT.AND P0, PT, R15, 0xfe, PT ;  /* 0x000000fe0f00780c */ /* 0x000fda0003f04270 */
[----:B------:R-:W-:Y:S05]  /*08f0*/  @P0 BRA `(.L_x_13) ;  /* 0x00000000006c0947 */ /* 0x000fea0003800000 */
[----:B------:R-:W-:-:S13]  /*0900*/  ISETP.GE.AND P0, PT, R15, 0x1, PT ;  /* 0x000000010f00780c */ /* 0x000fda0003f06270 */
[----:B------:R-:W-:Y:S05]  /*0910*/  @P0 BRA `(.L_x_14) ;  /* 0x0000000000740947 */ /* 0x000fea0003800000 */
[----:B------:R-:W-:Y:S02]  /*0920*/  ISETP.GE.AND P0, PT, R15, -0x18, PT ;  /* 0xffffffe80f00780c */ /* 0x000fe40003f06270 */
[----:B------:R-:W-:-:S11]  /*0930*/  LOP3.LUT R0, R0, 0x80000000, RZ, 0xc0, !PT ;  /* 0x8000000000007812 */ /* 0x000fd600078ec0ff */
[----:B------:R-:W-:Y:S05]  /*0940*/  @!P0 BRA `(.L_x_14) ;  /* 0x0000000000688947 */ /* 0x000fea0003800000 */
[-CC-:B------:R-:W-:Y:S01]  /*0950*/  FFMA.RZ R9, R13, R17.reuse, R18.reuse ;  /* 0x000000110d097223 */ /* 0x180fe2000000c012 */
[----:B------:R-:W-:Y:S02]  /*0960*/  VIADD R16, R15, 0x20 ;  /* 0x000000200f107836 */ /* 0x000fe40000000000 */
[-CC-:B------:R-:W-:Y:S01]  /*0970*/  FFMA.RM R14, R13, R17.reuse, R18.reuse ;  /* 0x000000110d0e7223 */ /* 0x180fe20000004012 */
[----:B------:R-:W-:Y:S02]  /*0980*/  ISETP.NE.AND P2, PT, R15, RZ, PT ;  /* 0x000000ff0f00720c */ /* 0x000fe40003f45270 */
[----:B------:R-:W-:Y:S01]  /*0990*/  LOP3.LUT R11, R9, 0x7fffff, RZ, 0xc0, !PT ;  /* 0x007fffff090b7812 */ /* 0x000fe200078ec0ff */
[----:B------:R-:W-:Y:S01]  /*09a0*/  FFMA.RP R9, R13, R17, R18 ;  /* 0x000000110d097223 */ /* 0x000fe20000008012 */
[----:B------:R-:W-:Y:S01]  /*09b0*/  IMAD.MOV R13, RZ, RZ, -R15 ;  /* 0x000000ffff0d7224 */ /* 0x000fe200078e0a0f */
[----:B------:R-:W-:Y:S02]  /*09c0*/  ISETP.NE.AND P1, PT, R15, RZ, PT ;  /* 0x000000ff0f00720c */ /* 0x000fe40003f25270 */
[----:B------:R-:W-:-:S02]  /*09d0*/  LOP3.LUT R11, R11, 0x800000, RZ, 0xfc, !PT ;  /* 0x008000000b0b7812 */ /* 0x000fc400078efcff */
[----:B------:R-:W-:Y:S02]  /*09e0*/  FSETP.NEU.FTZ.AND P0, PT, R9, R14, PT ;  /* 0x0000000e0900720b */ /* 0x000fe40003f1d000 */
[----:B------:R-:W-:Y:S02]  /*09f0*/  SHF.L.U32 R16, R11, R16, RZ ;  /* 0x000000100b107219 */ /* 0x000fe400000006ff */
[----:B------:R-:W-:Y:S02]  /*0a00*/  SEL R14, R13, RZ, P2 ;  /* 0x000000ff0d0e7207 */ /* 0x000fe40001000000 */
[----:B------:R-:W-:Y:S02]  /*0a10*/  ISETP.NE.AND P1, PT, R16, RZ, P1 ;  /* 0x000000ff1000720c */ /* 0x000fe40000f25270 */
[----:B------:R-:W-:Y:S02]  /*0a20*/  SHF.R.U32.HI R14, RZ, R14, R11 ;  /* 0x0000000eff0e7219 */ /* 0x000fe4000001160b */
[----:B------:R-:W-:-:S02]  /*0a30*/  PLOP3.LUT P0, PT, P0, P1, PT, 0xf8, 0x8f ;  /* 0x00000000008f781c */ /* 0x000fc40000703f70 */
[----:B------:R-:W-:Y:S02]  /*0a40*/  SHF.R.U32.HI R16, RZ, 0x1, R14 ;  /* 0x00000001ff107819 */ /* 0x000fe4000001160e */
[----:B------:R-:W-:-:S04]  /*0a50*/  SEL R9, RZ, 0x1, !P0 ;  /* 0x00000001ff097807 */ /* 0x000fc80004000000 */
[----:B------:R-:W-:-:S04]  /*0a60*/  LOP3.LUT R9, R9, 0x1, R16, 0xf8, !PT ;  /* 0x0000000109097812 */ /* 0x000fc800078ef810 */
[----:B------:R-:W-:-:S05]  /*0a70*/  LOP3.LUT R9, R9, R14, RZ, 0xc0, !PT ;  /* 0x0000000e09097212 */ /* 0x000fca00078ec0ff */
[----:B------:R-:W-:-:S05]  /*0a80*/  IMAD.IADD R9, R16, 0x1, R9 ;  /* 0x0000000110097824 */ /* 0x000fca00078e0209 */
[----:B------:R-:W-:Y:S01]  /*0a90*/  LOP3.LUT R0, R9, R0, RZ, 0xfc, !PT ;  /* 0x0000000009007212 */ /* 0x000fe200078efcff */
[----:B------:R-:W-:Y:S06]  /*0aa0*/  BRA `(.L_x_14) ;  /* 0x0000000000107947 */ /* 0x000fec0003800000 */
.L_x_13:
[----:B------:R-:W-:-:S04]  /*0ab0*/  LOP3.LUT R0, R0, 0x80000000, RZ, 0xc0, !PT ;  /* 0x8000000000007812 */ /* 0x000fc800078ec0ff */
[----:B------:R-:W-:Y:S01]  /*0ac0*/  LOP3.LUT R0, R0, 0x7f800000, RZ, 0xfc, !PT ;  /* 0x7f80000000007812 */ /* 0x000fe200078efcff */
[----:B------:R-:W-:Y:S06]  /*0ad0*/  BRA `(.L_x_14) ;  /* 0x0000000000047947 */ /* 0x000fec0003800000 */
.L_x_12:
[----:B------:R-:W-:-:S07]  /*0ae0*/  LEA R0, R14, R0, 0x17 ;  /* 0x000000000e007211 */ /* 0x000fce00078eb8ff */
.L_x_14:
[----:B------:R-:W-:Y:S05]  /*0af0*/  BSYNC.RECONVERGENT B2 ;  /* 0x0000000000027941 */ /* 0x000fea0003800200 */
.L_x_11:
[----:B------:R-:W-:Y:S05]  /*0b00*/  BRA `(.L_x_15) ;  /* 0x0000000000207947 */ /* 0x000fea0003800000 */
.L_x_10:
[----:B------:R-:W-:-:S04]  /*0b10*/  LOP3.LUT R0, R13, 0x80000000, R0, 0x48, !PT ;  /* 0x800000000d007812 */ /* 0x000fc800078e4800 */
[----:B------:R-:W-:Y:S01]  /*0b20*/  LOP3.LUT R0, R0, 0x7f800000, RZ, 0xfc, !PT ;  /* 0x7f80000000007812 */ /* 0x000fe200078efcff */
[----:B------:R-:W-:Y:S06]  /*0b30*/  BRA `(.L_x_15) ;  /* 0x0000000000147947 */ /* 0x000fec0003800000 */
.L_x_9:
[----:B------:R-:W-:Y:S01]  /*0b40*/  LOP3.LUT R0, R13, 0x80000000, R0, 0x48, !PT ;  /* 0x800000000d007812 */ /* 0x000fe200078e4800 */
[----:B------:R-:W-:Y:S06]  /*0b50*/  BRA `(.L_x_15) ;  /* 0x00000000000c7947 */ /* 0x000fec0003800000 */
.L_x_8:
[----:B------:R-:W0:Y:S01]  /*0b60*/  MUFU.RSQ R0, -QNAN ;  /* 0xffc0000000007908 */ /* 0x000e220000001400 */
[----:B------:R-:W-:Y:S05]  /*0b70*/  BRA `(.L_x_15) ;  /* 0x0000000000047947 */ /* 0x000fea0003800000 */
.L_x_7:
[----:B------:R-:W-:-:S07]  /*0b80*/  FADD.FTZ R0, R0, R3 ;  /* 0x0000000300007221 */ /* 0x000fce0000010000 */
.L_x_15:
[----:B------:R-:W-:Y:S05]  /*0b90*/  BSYNC.RECONVERGENT B1 ;  /* 0x0000000000017941 */ /* 0x000fea0003800200 */
.L_x_5:
[----:B------:R-:W-:-:S04]  /*0ba0*/  IMAD.MOV.U32 R13, RZ, RZ, 0x0 ;  /* 0x00000000ff0d7424 */ /* 0x000fc800078e00ff */
[----:B0-----:R-:W-:Y:S05]  /*0bb0*/  RET.REL.NODEC R12 `(downsample_sino) ;  /* 0xfffffff40c107950 */ /* 0x001fea0003c3ffff */
.L_x_16:
[----:B------:R-:W-:-:S00]  /*0bc0*/  BRA `(.L_x_16) ;  /* 0xfffffffc00fc7947 */ /* 0x000fc0000383ffff */
[----:B------:R-:W-:-:S00]  /*0bd0*/  NOP ;  /* 0x0000000000007918 */ /* 0x000fc00000000000 */
        /* <DEDUP_REMOVED lines=10> */
.L_x_17:


//--------------------- .nv.shared.downsample_sino --------------------------
	.section	.nv.shared.downsample_sino,"aw",@nobits
	.sectionflags	@""
	.align	16
	.zero		1024


//--------------------- .nv.shared.reserved.0     --------------------------
	.section	.nv.shared.reserved.0,"aw",@nobits
	.weak		__nv_reservedSMEM_offset_0_alias
	.size		__nv_reservedSMEM_offset_0_alias, 0, 64
	.other		__nv_reservedSMEM_offset_0_alias,@"STO_CUDA_RESERVED_SHARED STV_DEFAULT"
__nv_reservedSMEM_offset_0_alias:
	.zero		0
	.zero		64


//--------------------- .nv.constant0.downsample_sino --------------------------
	.section	.nv.constant0.downsample_sino,"a",@progbits
	.sectionflags	@""
	.align	4
.nv.constant0.downsample_sino:
	.zero		928


//--------------------- SYMBOLS --------------------------

	.type		.nv.reservedSmem.offset0,@object
	.size		.nv.reservedSmem.offset0,0x4
	.type		.nv.reservedSmem.cap,@object
	.size		.nv.reservedSmem.cap,0x4
